	.headerflags	@"EF_CUDA_TEXMODE_UNIFIED EF_CUDA_64BIT_ADDRESS EF_CUDA_ACCELERATORS EF_CUDA_SM90 EF_CUDA_VIRTUAL_SM(EF_CUDA_SM90)"
	.elftype	@"ET_EXEC"


//--------------------- .nv.info                  --------------------------
	.section	.nv.info,"",@"SHT_CUDA_INFO"
	.align	4


	//----- nvinfo : EIATTR_REGCOUNT
	.align		4
        /*0000*/ 	.byte	0x04, 0x2f
        /*0002*/ 	.short	(.L_3 - .L_2)
	.align		4
.L_2:
        /*0004*/ 	.word	index@(triton_poi_fused__native_batch_norm_legit_no_training_relu_4)
        /*0008*/ 	.word	0x00000012


	//----- nvinfo : EIATTR_MIN_STACK_SIZE
	.align		4
.L_3:
        /*000c*/ 	.byte	0x04, 0x12
        /*000e*/ 	.short	(.L_5 - .L_4)
	.align		4
.L_4:
        /*0010*/ 	.word	index@(triton_poi_fused__native_batch_norm_legit_no_training_relu_4)
        /*0014*/ 	.word	0x00000000


	//----- nvinfo : EIATTR_FRAME_SIZE
	.align		4
.L_5:
        /*0018*/ 	.byte	0x04, 0x11
        /*001a*/ 	.short	(.L_7 - .L_6)
	.align		4
.L_6:
        /*001c*/ 	.word	index@(triton_poi_fused__native_batch_norm_legit_no_training_relu_4)
        /*0020*/ 	.word	0x00000000


	//----- nvinfo : EIATTR_MIN_STACK_SIZE
	.align		4
.L_7:
        /*0024*/ 	.byte	0x04, 0x12
        /*0026*/ 	.short	(.L_9 - .L_8)
	.align		4
.L_8:
        /*0028*/ 	.word	index@(triton_poi_fused__native_batch_norm_legit_no_training_relu_4)
        /*002c*/ 	.word	0x00000000
.L_9:


//--------------------- .nv.info.triton_poi_fused__native_batch_norm_legit_no_training_relu_4 --------------------------
	.section	.nv.info.triton_poi_fused__native_batch_norm_legit_no_training_relu_4,"",@"SHT_CUDA_INFO"
	.sectionflags	@""
	.align	4


	//----- nvinfo : EIATTR_CUDA_API_VERSION
	.align		4
        /*0000*/ 	.byte	0x04, 0x37
        /*0002*/ 	.short	(.L_11 - .L_10)
.L_10:
        /*0004*/ 	.word	0x0000007c


	//----- nvinfo : EIATTR_KPARAM_INFO
	.align		4
.L_11:
        /*0008*/ 	.byte	0x04, 0x17
        /*000a*/ 	.short	(.L_13 - .L_12)
.L_12:
        /*000c*/ 	.word	0x00000000
        /*0010*/ 	.short	0x0006
        /*0012*/ 	.short	0x0030
        /*0014*/ 	.byte	0x00, 0xf0, 0x11, 0x00


	//----- nvinfo : EIATTR_KPARAM_INFO
	.align		4
.L_13:
        /*0018*/ 	.byte	0x04, 0x17
        /*001a*/ 	.short	(.L_15 - .L_14)
.L_14:
        /*001c*/ 	.word	0x00000000
        /*0020*/ 	.short	0x0005
        /*0022*/ 	.short	0x0028
        /*0024*/ 	.byte	0x00, 0xf4, 0x21, 0x00


	//----- nvinfo : EIATTR_KPARAM_INFO
	.align		4
.L_15:
        /*0028*/ 	.byte	0x04, 0x17
        /*002a*/ 	.short	(.L_17 - .L_16)
.L_16:
        /*002c*/ 	.word	0x00000000
        /*0030*/ 	.short	0x0004
        /*0032*/ 	.short	0x0020
        /*0034*/ 	.byte	0x00, 0xf4, 0x21, 0x00


	//----- nvinfo : EIATTR_KPARAM_INFO
	.align		4
.L_17:
        /*0038*/ 	.byte	0x04, 0x17
        /*003a*/ 	.short	(.L_19 - .L_18)
.L_18:
        /*003c*/ 	.word	0x00000000
        /*0040*/ 	.short	0x0003
        /*0042*/ 	.short	0x0018
        /*0044*/ 	.byte	0x00, 0xf4, 0x21, 0x00


	//----- nvinfo : EIATTR_KPARAM_INFO
	.align		4
.L_19:
        /*0048*/ 	.byte	0x04, 0x17
        /*004a*/ 	.short	(.L_21 - .L_20)
.L_20:
        /*004c*/ 	.word	0x00000000
        /*0050*/ 	.short	0x0002
        /*0052*/ 	.short	0x0010
        /*0054*/ 	.byte	0x00, 0xf4, 0x21, 0x00


	//----- nvinfo : EIATTR_KPARAM_INFO
	.align		4
.L_21:
        /*0058*/ 	.byte	0x04, 0x17
        /*005a*/ 	.short	(.L_23 - .L_22)
.L_22:
        /*005c*/ 	.word	0x00000000
        /*0060*/ 	.short	0x0001
        /*0062*/ 	.short	0x0008
        /*0064*/ 	.byte	0x00, 0xf4, 0x21, 0x00


	//----- nvinfo : EIATTR_KPARAM_INFO
	.align		4
.L_23:
        /*0068*/ 	.byte	0x04, 0x17
        /*006a*/ 	.short	(.L_25 - .L_24)
.L_24:
        /*006c*/ 	.word	0x00000000
        /*0070*/ 	.short	0x0000
        /*0072*/ 	.short	0x0000
        /*0074*/ 	.byte	0x00, 0xf4, 0x21, 0x00


	//----- nvinfo : EIATTR_SPARSE_MMA_MASK
	.align		4
.L_25:
        /*0078*/ 	.byte	0x03, 0x50
        /*007a*/ 	.short	0x0000


	//----- nvinfo : EIATTR_MAXREG_COUNT
	.align		4
        /*007c*/ 	.byte	0x03, 0x1b
        /*007e*/ 	.short	0x00ff


	//----- nvinfo : EIATTR_EXIT_INSTR_OFFSETS
	.align		4
        /*0080*/ 	.byte	0x04, 0x1c
        /*0082*/ 	.short	(.L_27 - .L_26)


	//   ....[0]....
.L_26:
        /*0084*/ 	.word	0x000003d0


	//----- nvinfo : EIATTR_REQNTID
	.align		4
.L_27:
        /*0088*/ 	.byte	0x04, 0x10
        /*008a*/ 	.short	(.L_29 - .L_28)
.L_28:
        /*008c*/ 	.word	0x00000100
        /*0090*/ 	.word	0x00000001
        /*0094*/ 	.word	0x00000001


	//----- nvinfo : EIATTR_CBANK_PARAM_SIZE
	.align		4
.L_29:
        /*0098*/ 	.byte	0x03, 0x19
        /*009a*/ 	.short	0x0034


	//----- nvinfo : EIATTR_PARAM_CBANK
	.align		4
        /*009c*/ 	.byte	0x04, 0x0a
        /*009e*/ 	.short	(.L_31 - .L_30)
	.align		4
.L_30:
        /*00a0*/ 	.word	index@(.nv.constant0.triton_poi_fused__native_batch_norm_legit_no_training_relu_4)
        /*00a4*/ 	.short	0x0210
        /*00a6*/ 	.short	0x0034


	//----- nvinfo : EIATTR_SW_WAR
	.align		4
.L_31:
        /*00a8*/ 	.byte	0x04, 0x36
        /*00aa*/ 	.short	(.L_33 - .L_32)
.L_32:
        /*00ac*/ 	.word	0x00000008
.L_33:


//--------------------- .nv.callgraph             --------------------------
	.section	.nv.callgraph,"",@"SHT_CUDA_CALLGRAPH"
	.align	4
	.sectionentsize	8
	.align		4
        /*0000*/ 	.word	0x00000000
	.align		4
        /*0004*/ 	.word	0xffffffff
	.align		4
        /*0008*/ 	.word	0x00000000
	.align		4
        /*000c*/ 	.word	0xfffffffe
	.align		4
        /*0010*/ 	.word	0x00000000
	.align		4
        /*0014*/ 	.word	0xfffffffd
	.align		4
        /*0018*/ 	.word	0x00000000
	.align		4
        /*001c*/ 	.word	0xfffffffc


//--------------------- .nv.constant4             --------------------------
	.section	.nv.constant4,"a",@progbits
	.align	8
	.align		8
.nv.constant4:
        /*0000*/ 	.dword	_$_str
	.align		8
        /*0008*/ 	.dword	_$_str_$_2


//--------------------- .text.triton_poi_fused__native_batch_norm_legit_no_training_relu_4 --------------------------
	.section	.text.triton_poi_fused__native_batch_norm_legit_no_training_relu_4,"ax",@progbits
	.align	128
        .global         triton_poi_fused__native_batch_norm_legit_no_training_relu_4
        .type           triton_poi_fused__native_batch_norm_legit_no_training_relu_4,@function
        .size           triton_poi_fused__native_batch_norm_legit_no_training_relu_4,(.L_x_1 - triton_poi_fused__native_batch_norm_legit_no_training_relu_4)
        .other          triton_poi_fused__native_batch_norm_legit_no_training_relu_4,@"STO_CUDA_ENTRY STV_DEFAULT"
triton_poi_fused__native_batch_norm_legit_no_training_relu_4:
.text.triton_poi_fused__native_batch_norm_legit_no_training_relu_4:
[----:B------:R-:W-:Y:S01]  /*0000*/  LDC R1, c[0x0][0x28] ;  /* 0x00000a00ff017b82 */ /* 0x000fe20000000800 */
[----:B------:R-:W1:Y:S07]  /*0010*/  S2R R0, SR_TID.X ;  /* 0x0000000000007919 */ /* 0x000e6e0000002100 */
[----:B------:R-:W2:Y:S01]  /*0020*/  LDC.64 R2, c[0x0][0x220] ;  /* 0x00008800ff027b82 */ /* 0x000ea20000000a00 */
[----:B------:R-:W-:Y:S01]  /*0030*/  ULDC.64 UR4, c[0x0][0x208] ;  /* 0x0000820000047ab9 */ /* 0x000fe20000000a00 */
[----:B------:R-:W3:Y:S06]  /*0040*/  S2R R7, SR_CTAID.X ;  /* 0x0000000000077919 */ /* 0x000eec0000002500 */
[----:B------:R-:W4:Y:S08]  /*0050*/  LDC.64 R8, c[0x0][0x228] ;  /* 0x00008a00ff087b82 */ /* 0x000f300000000a00 */
[----:B------:R-:W5:Y:S01]  /*0060*/  LDC.64 R10, c[0x0][0x230] ;  /* 0x00008c00ff0a7b82 */ /* 0x000f620000000a00 */
[----:B-1----:R-:W-:-:S02]  /*0070*/  SHF.L.U32 R0, R0, 0x1, RZ ;  /* 0x0000000100007819 */ /* 0x002fc400000006ff */
[----:B---3--:R-:W-:Y:S02]  /*0080*/  SHF.R.S32.HI R5, RZ, 0x16, R7 ;  /* 0x00000016ff057819 */ /* 0x008fe40000011407 */
[----:B------:R-:W-:Y:S02]  /*0090*/  LOP3.LUT R0, R0, 0x1fe, RZ, 0xc0, !PT ;  /* 0x000001fe00007812 */ /* 0x000fe400078ec0ff */
[----:B------:R-:W-:Y:S02]  /*00a0*/  SGXT R5, R5, 0x1 ;  /* 0x000000010505781a */ /* 0x000fe40000000200 */
[----:B------:R-:W-:Y:S02]  /*00b0*/  LEA R0, R7, R0, 0x9 ;  /* 0x0000000007007211 */ /* 0x000fe400078e48ff */
[----:B------:R-:W1:Y:S02]  /*00c0*/  LDC.64 R6, c[0x0][0x218] ;  /* 0x00008600ff067b82 */ /* 0x000e640000000a00 */
[----:B------:R-:W-:-:S04]  /*00d0*/  LEA.HI R5, R5, R0, RZ, 0x8 ;  /* 0x0000000005057211 */ /* 0x000fc800078f40ff */
[----:B------:R-:W-:-:S04]  /*00e0*/  LOP3.LUT R5, R5, 0xffffff00, RZ, 0xc0, !PT ;  /* 0xffffff0005057812 */ /* 0x000fc800078ec0ff */
[----:B------:R-:W-:Y:S02]  /*00f0*/  IADD3 R13, R0, -R5, RZ ;  /* 0x80000005000d7210 */ /* 0x000fe40007ffe0ff */
[----:B------:R-:W3:Y:S03]  /*0100*/  LDC.64 R4, c[0x0][0x210] ;  /* 0x00008400ff047b82 */ /* 0x000ee60000000a00 */
[----:B--2---:R-:W-:-:S06]  /*0110*/  IMAD.WIDE R2, R13, 0x4, R2 ;  /* 0x000000040d027825 */ /* 0x004fcc00078e0202 */
[----:B------:R-:W2:Y:S01]  /*0120*/  LDG.E.EL.64 R2, desc[UR4][R2.64] ;  /* 0x0000000402027981 */ /* 0x000ea2000c2e1b00 */
[----:B-1----:R-:W-:-:S04]  /*0130*/  IMAD.WIDE R6, R13, 0x4, R6 ;  /* 0x000000040d067825 */ /* 0x002fc800078e0206 */
[C---:B----4-:R-:W-:Y:S02]  /*0140*/  IMAD.WIDE R8, R13.reuse, 0x4, R8 ;  /* 0x000000040d087825 */ /* 0x050fe400078e0208 */
[----:B------:R-:W4:Y:S02]  /*0150*/  LDG.E.EL.64 R6, desc[UR4][R6.64] ;  /* 0x0000000406067981 */ /* 0x000f24000c2e1b00 */
[----:B-----5:R-:W-:Y:S02]  /*0160*/  IMAD.WIDE R10, R13, 0x4, R10 ;  /* 0x000000040d0a7825 */ /* 0x020fe400078e020a */
[----:B------:R-:W5:Y:S02]  /*0170*/  LDG.E.EL.64 R8, desc[UR4][R8.64] ;  /* 0x0000000408087981 */ /* 0x000f64000c2e1b00 */
[----:B---3--:R-:W-:Y:S02]  /*0180*/  IMAD.WIDE R4, R0, 0x4, R4 ;  /* 0x0000000400047825 */ /* 0x008fe400078e0204 */
[----:B------:R-:W5:Y:S04]  /*0190*/  LDG.E.EL.64 R10, desc[UR4][R10.64] ;  /* 0x000000040a0a7981 */ /* 0x000f68000c2e1b00 */
[----:B------:R-:W4:Y:S01]  /*01a0*/  LDG.E.64 R4, desc[UR4][R4.64] ;  /* 0x0000000404047981 */ /* 0x000f22000c1e1b00 */
[----:B------:R-:W-:Y:S01]  /*01b0*/  HFMA2.MMA R14, -RZ, RZ, 1.625, 0 ;  /* 0x3e800000ff0e7435 */ /* 0x000fe200000001ff */
[----:B--2---:R-:W-:Y:S01]  /*01c0*/  FADD R2, R2, 0.0010000000474974513054 ;  /* 0x3a83126f02027421 */ /* 0x004fe20000000000 */
[----:B------:R-:W-:-:S03]  /*01d0*/  FADD R3, R3, 0.0010000000474974513054 ;  /* 0x3a83126f03037421 */ /* 0x000fc60000000000 */
[----:B------:R-:W1:Y:S08]  /*01e0*/  MUFU.SQRT R12, R2 ;  /* 0x00000002000c7308 */ /* 0x000e700000002000 */
[----:B------:R2:W3:Y:S01]  /*01f0*/  MUFU.SQRT R13, R3 ;  /* 0x00000003000d7308 */ /* 0x0004e20000002000 */
[C---:B-1----:R-:W-:Y:S02]  /*0200*/  FSETP.GT.AND P0, PT, R12.reuse, 8.50705917302346158658e+37, PT ;  /* 0x7e8000000c00780b */ /* 0x042fe40003f04000 */
[----:B------:R-:W-:Y:S01]  /*0210*/  FSETP.GEU.AND P2, PT, R12, 1.175494350822287508e-38, PT ;  /* 0x008000000c00780b */ /* 0x000fe20003f4e000 */
[----:B--2---:R-:W1:Y:S01]  /*0220*/  LDC.64 R2, c[0x0][0x238] ;  /* 0x00008e00ff027b82 */ /* 0x004e620000000a00 */
[----:B---3--:R-:W-:-:S02]  /*0230*/  FSETP.GT.AND P1, PT, R13, 8.50705917302346158658e+37, PT ;  /* 0x7e8000000d00780b */ /* 0x008fc40003f24000 */
[----:B------:R-:W-:-:S07]  /*0240*/  FSETP.GEU.AND P3, PT, R13, 1.175494350822287508e-38, PT ;  /* 0x008000000d00780b */ /* 0x000fce0003f6e000 */
[----:B------:R-:W-:-:S04]  /*0250*/  @P0 FMUL R12, R12, 0.25 ;  /* 0x3e8000000c0c0820 */ /* 0x000fc80000400000 */
[----:B------:R-:W-:Y:S01]  /*0260*/  @!P2 FMUL R12, R12, 16777216 ;  /* 0x4b8000000c0ca820 */ /* 0x000fe20000400000 */
[----:B------:R-:W-:-:S04]  /*0270*/  @P1 FMUL R13, R13, 0.25 ;  /* 0x3e8000000d0d1820 */ /* 0x000fc80000400000 */
[----:B------:R-:W-:Y:S01]  /*0280*/  @!P3 FMUL R13, R13, 16777216 ;  /* 0x4b8000000d0db820 */ /* 0x000fe20000400000 */
[----:B------:R-:W2:Y:S01]  /*0290*/  MUFU.RCP R12, R12 ;  /* 0x0000000c000c7308 */ /* 0x000ea20000001000 */
[----:B------:R-:W-:-:S07]  /*02a0*/  FSEL R15, R14, 1, P0 ;  /* 0x3f8000000e0f7808 */ /* 0x000fce0000000000 */
[----:B------:R-:W3:Y:S01]  /*02b0*/  MUFU.RCP R13, R13 ;  /* 0x0000000d000d7308 */ /* 0x000ee20000001000 */
[----:B------:R-:W-:Y:S01]  /*02c0*/  FSEL R14, R14, 1, P1 ;  /* 0x3f8000000e0e7808 */ /* 0x000fe20000800000 */
[----:B------:R-:W-:-:S04]  /*02d0*/  @!P2 FMUL R15, R15, 16777216 ;  /* 0x4b8000000f0fa820 */ /* 0x000fc80000400000 */
[----:B------:R-:W-:Y:S01]  /*02e0*/  @!P3 FMUL R14, R14, 16777216 ;  /* 0x4b8000000e0eb820 */ /* 0x000fe20000400000 */
[----:B----4-:R-:W-:Y:S01]  /*02f0*/  FADD R5, R5, -R7 ;  /* 0x8000000705057221 */ /* 0x010fe20000000000 */
[----:B------:R-:W-:Y:S01]  /*0300*/  FADD R4, R4, -R6 ;  /* 0x8000000604047221 */ /* 0x000fe20000000000 */
[----:B--2---:R-:W-:Y:S01]  /*0310*/  FMUL R15, R12, R15 ;  /* 0x0000000f0c0f7220 */ /* 0x004fe20000400000 */
[----:B---3--:R-:W-:-:S03]  /*0320*/  FMUL R14, R13, R14 ;  /* 0x0000000e0d0e7220 */ /* 0x008fc60000400000 */
[----:B------:R-:W-:Y:S01]  /*0330*/  FMUL R15, R4, R15 ;  /* 0x0000000f040f7220 */ /* 0x000fe20000400000 */
[----:B------:R-:W-:-:S03]  /*0340*/  FMUL R14, R5, R14 ;  /* 0x0000000e050e7220 */ /* 0x000fc60000400000 */
[----:B-----5:R-:W-:Y:S01]  /*0350*/  FFMA R8, R8, R15, R10 ;  /* 0x0000000f08087223 */ /* 0x020fe2000000000a */
[----:B------:R-:W-:-:S04]  /*0360*/  FFMA R9, R9, R14, R11 ;  /* 0x0000000e09097223 */ /* 0x000fc8000000000b */
[----:B------:R-:W-:Y:S02]  /*0370*/  FSETP.GEU.AND P0, PT, R8, RZ, PT ;  /* 0x000000ff0800720b */ /* 0x000fe40003f0e000 */
[C---:B------:R-:W-:Y:S01]  /*0380*/  FSETP.GEU.AND P1, PT, R9.reuse, RZ, PT ;  /* 0x000000ff0900720b */ /* 0x040fe20003f2e000 */
[----:B-1----:R-:W-:Y:S01]  /*0390*/  IMAD.WIDE R2, R0, 0x4, R2 ;  /* 0x0000000400027825 */ /* 0x002fe200078e0202 */
[----:B------:R-:W-:Y:S02]  /*03a0*/  FSEL R8, R8, RZ, P0 ;  /* 0x000000ff08087208 */ /* 0x000fe40000000000 */
[----:B------:R-:W-:-:S05]  /*03b0*/  FSEL R9, R9, RZ, P1 ;  /* 0x000000ff09097208 */ /* 0x000fca0000800000 */
[----:B------:R-:W-:Y:S01]  /*03c0*/  STG.E.64 desc[UR4][R2.64], R8 ;  /* 0x0000000802007986 */ /* 0x000fe2000c101b04 */
[----:B------:R-:W-:Y:S05]  /*03d0*/  EXIT ;  /* 0x000000000000794d */ /* 0x000fea0003800000 */
.L_x_0:
[----:B------:R-:W-:-:S00]  /*03e0*/  BRA `(.L_x_0) ;  /* 0xfffffffc00fc7947 */ /* 0x000fc0000383ffff */
[----:B------:R-:W-:-:S00]  /*03f0*/  NOP ;  /* 0x0000000000007918 */ /* 0x000fc00000000000 */
        /* <DEDUP_REMOVED lines=8> */
.L_x_1:


//--------------------- .nv.global.init           --------------------------
	.section	.nv.global.init,"aw",@progbits
.nv.global.init:
	.type		_$_str,@object
	.size		_$_str,(_$_str_$_2 - _$_str)
_$_str:
        /*0000*/ 	.byte	0x5f, 0x5f, 0x43, 0x55, 0x44, 0x41, 0x5f, 0x46, 0x54, 0x5a, 0x00
	.type		_$_str_$_2,@object
	.size		_$_str_$_2,(.L_1 - _$_str_$_2)
_$_str_$_2:
        /*000b*/ 	.byte	0x5f, 0x5f, 0x43, 0x55, 0x44, 0x41, 0x5f, 0x50, 0x52, 0x45, 0x43, 0x5f, 0x53, 0x51, 0x52, 0x54
        /*001b*/ 	.byte	0x00
.L_1:


//--------------------- .nv.constant0.triton_poi_fused__native_batch_norm_legit_no_training_relu_4 --------------------------
	.section	.nv.constant0.triton_poi_fused__native_batch_norm_legit_no_training_relu_4,"a",@progbits
	.sectionflags	@""
	.align	4
.nv.constant0.triton_poi_fused__native_batch_norm_legit_no_training_relu_4:
	.zero		580
